	.headerflags	@"EF_CUDA_TEXMODE_UNIFIED EF_CUDA_64BIT_ADDRESS EF_CUDA_ACCELERATORS EF_CUDA_SM90 EF_CUDA_VIRTUAL_SM(EF_CUDA_SM90)"
	.elftype	@"ET_EXEC"


//--------------------- .nv.info                  --------------------------
	.section	.nv.info,"",@"SHT_CUDA_INFO"
	.align	4


	//----- nvinfo : EIATTR_REGCOUNT
	.align		4
        /*0000*/ 	.byte	0x04, 0x2f
        /*0002*/ 	.short	(.L_3 - .L_2)
	.align		4
.L_2:
        /*0004*/ 	.word	index@(triton_poi_fused__native_batch_norm_legit_no_training_mul_relu_26)
        /*0008*/ 	.word	0x00000015


	//----- nvinfo : EIATTR_MIN_STACK_SIZE
	.align		4
.L_3:
        /*000c*/ 	.byte	0x04, 0x12
        /*000e*/ 	.short	(.L_5 - .L_4)
	.align		4
.L_4:
        /*0010*/ 	.word	index@(triton_poi_fused__native_batch_norm_legit_no_training_mul_relu_26)
        /*0014*/ 	.word	0x00000000


	//----- nvinfo : EIATTR_FRAME_SIZE
	.align		4
.L_5:
        /*0018*/ 	.byte	0x04, 0x11
        /*001a*/ 	.short	(.L_7 - .L_6)
	.align		4
.L_6:
        /*001c*/ 	.word	index@(triton_poi_fused__native_batch_norm_legit_no_training_mul_relu_26)
        /*0020*/ 	.word	0x00000000


	//----- nvinfo : EIATTR_MIN_STACK_SIZE
	.align		4
.L_7:
        /*0024*/ 	.byte	0x04, 0x12
        /*0026*/ 	.short	(.L_9 - .L_8)
	.align		4
.L_8:
        /*0028*/ 	.word	index@(triton_poi_fused__native_batch_norm_legit_no_training_mul_relu_26)
        /*002c*/ 	.word	0x00000000
.L_9:


//--------------------- .nv.info.triton_poi_fused__native_batch_norm_legit_no_training_mul_relu_26 --------------------------
	.section	.nv.info.triton_poi_fused__native_batch_norm_legit_no_training_mul_relu_26,"",@"SHT_CUDA_INFO"
	.sectionflags	@""
	.align	4


	//----- nvinfo : EIATTR_CUDA_API_VERSION
	.align		4
        /*0000*/ 	.byte	0x04, 0x37
        /*0002*/ 	.short	(.L_11 - .L_10)
.L_10:
        /*0004*/ 	.word	0x0000007c


	//----- nvinfo : EIATTR_KPARAM_INFO
	.align		4
.L_11:
        /*0008*/ 	.byte	0x04, 0x17
        /*000a*/ 	.short	(.L_13 - .L_12)
.L_12:
        /*000c*/ 	.word	0x00000000
        /*0010*/ 	.short	0x0007
        /*0012*/ 	.short	0x0038
        /*0014*/ 	.byte	0x00, 0xf0, 0x11, 0x00


	//----- nvinfo : EIATTR_KPARAM_INFO
	.align		4
.L_13:
        /*0018*/ 	.byte	0x04, 0x17
        /*001a*/ 	.short	(.L_15 - .L_14)
.L_14:
        /*001c*/ 	.word	0x00000000
        /*0020*/ 	.short	0x0006
        /*0022*/ 	.short	0x0030
        /*0024*/ 	.byte	0x00, 0xf4, 0x21, 0x00


	//----- nvinfo : EIATTR_KPARAM_INFO
	.align		4
.L_15:
        /*0028*/ 	.byte	0x04, 0x17
        /*002a*/ 	.short	(.L_17 - .L_16)
.L_16:
        /*002c*/ 	.word	0x00000000
        /*0030*/ 	.short	0x0005
        /*0032*/ 	.short	0x0028
        /*0034*/ 	.byte	0x00, 0xf4, 0x21, 0x00


	//----- nvinfo : EIATTR_KPARAM_INFO
	.align		4
.L_17:
        /*0038*/ 	.byte	0x04, 0x17
        /*003a*/ 	.short	(.L_19 - .L_18)
.L_18:
        /*003c*/ 	.word	0x00000000
        /*0040*/ 	.short	0x0004
        /*0042*/ 	.short	0x0020
        /*0044*/ 	.byte	0x00, 0xf4, 0x21, 0x00


	//----- nvinfo : EIATTR_KPARAM_INFO
	.align		4
.L_19:
        /*0048*/ 	.byte	0x04, 0x17
        /*004a*/ 	.short	(.L_21 - .L_20)
.L_20:
        /*004c*/ 	.word	0x00000000
        /*0050*/ 	.short	0x0003
        /*0052*/ 	.short	0x0018
        /*0054*/ 	.byte	0x00, 0xf4, 0x21, 0x00


	//----- nvinfo : EIATTR_KPARAM_INFO
	.align		4
.L_21:
        /*0058*/ 	.byte	0x04, 0x17
        /*005a*/ 	.short	(.L_23 - .L_22)
.L_22:
        /*005c*/ 	.word	0x00000000
        /*0060*/ 	.short	0x0002
        /*0062*/ 	.short	0x0010
        /*0064*/ 	.byte	0x00, 0xf4, 0x21, 0x00


	//----- nvinfo : EIATTR_KPARAM_INFO
	.align		4
.L_23:
        /*0068*/ 	.byte	0x04, 0x17
        /*006a*/ 	.short	(.L_25 - .L_24)
.L_24:
        /*006c*/ 	.word	0x00000000
        /*0070*/ 	.short	0x0001
        /*0072*/ 	.short	0x0008
        /*0074*/ 	.byte	0x00, 0xf4, 0x21, 0x00


	//----- nvinfo : EIATTR_KPARAM_INFO
	.align		4
.L_25:
        /*0078*/ 	.byte	0x04, 0x17
        /*007a*/ 	.short	(.L_27 - .L_26)
.L_26:
        /*007c*/ 	.word	0x00000000
        /*0080*/ 	.short	0x0000
        /*0082*/ 	.short	0x0000
        /*0084*/ 	.byte	0x00, 0xf4, 0x21, 0x00


	//----- nvinfo : EIATTR_SPARSE_MMA_MASK
	.align		4
.L_27:
        /*0088*/ 	.byte	0x03, 0x50
        /*008a*/ 	.short	0x0000


	//----- nvinfo : EIATTR_MAXREG_COUNT
	.align		4
        /*008c*/ 	.byte	0x03, 0x1b
        /*008e*/ 	.short	0x00ff


	//----- nvinfo : EIATTR_EXIT_INSTR_OFFSETS
	.align		4
        /*0090*/ 	.byte	0x04, 0x1c
        /*0092*/ 	.short	(.L_29 - .L_28)


	//   ....[0]....
.L_28:
        /*0094*/ 	.word	0x00000440


	//----- nvinfo : EIATTR_REQNTID
	.align		4
.L_29:
        /*0098*/ 	.byte	0x04, 0x10
        /*009a*/ 	.short	(.L_31 - .L_30)
.L_30:
        /*009c*/ 	.word	0x00000080
        /*00a0*/ 	.word	0x00000001
        /*00a4*/ 	.word	0x00000001


	//----- nvinfo : EIATTR_CBANK_PARAM_SIZE
	.align		4
.L_31:
        /*00a8*/ 	.byte	0x03, 0x19
        /*00aa*/ 	.short	0x003c


	//----- nvinfo : EIATTR_PARAM_CBANK
	.align		4
        /*00ac*/ 	.byte	0x04, 0x0a
        /*00ae*/ 	.short	(.L_33 - .L_32)
	.align		4
.L_32:
        /*00b0*/ 	.word	index@(.nv.constant0.triton_poi_fused__native_batch_norm_legit_no_training_mul_relu_26)
        /*00b4*/ 	.short	0x0210
        /*00b6*/ 	.short	0x003c


	//----- nvinfo : EIATTR_SW_WAR
	.align		4
.L_33:
        /*00b8*/ 	.byte	0x04, 0x36
        /*00ba*/ 	.short	(.L_35 - .L_34)
.L_34:
        /*00bc*/ 	.word	0x00000008
.L_35:


//--------------------- .nv.callgraph             --------------------------
	.section	.nv.callgraph,"",@"SHT_CUDA_CALLGRAPH"
	.align	4
	.sectionentsize	8
	.align		4
        /*0000*/ 	.word	0x00000000
	.align		4
        /*0004*/ 	.word	0xffffffff
	.align		4
        /*0008*/ 	.word	0x00000000
	.align		4
        /*000c*/ 	.word	0xfffffffe
	.align		4
        /*0010*/ 	.word	0x00000000
	.align		4
        /*0014*/ 	.word	0xfffffffd
	.align		4
        /*0018*/ 	.word	0x00000000
	.align		4
        /*001c*/ 	.word	0xfffffffc


//--------------------- .nv.constant4             --------------------------
	.section	.nv.constant4,"a",@progbits
	.align	8
	.align		8
.nv.constant4:
        /*0000*/ 	.dword	_$_str
	.align		8
        /*0008*/ 	.dword	_$_str_$_2


//--------------------- .text.triton_poi_fused__native_batch_norm_legit_no_training_mul_relu_26 --------------------------
	.section	.text.triton_poi_fused__native_batch_norm_legit_no_training_mul_relu_26,"ax",@progbits
	.align	128
        .global         triton_poi_fused__native_batch_norm_legit_no_training_mul_relu_26
        .type           triton_poi_fused__native_batch_norm_legit_no_training_mul_relu_26,@function
        .size           triton_poi_fused__native_batch_norm_legit_no_training_mul_relu_26,(.L_x_1 - triton_poi_fused__native_batch_norm_legit_no_training_mul_relu_26)
        .other          triton_poi_fused__native_batch_norm_legit_no_training_mul_relu_26,@"STO_CUDA_ENTRY STV_DEFAULT"
triton_poi_fused__native_batch_norm_legit_no_training_mul_relu_26:
.text.triton_poi_fused__native_batch_norm_legit_no_training_mul_relu_26:
[----:B------:R-:W-:Y:S01]  /*0000*/  LDC R1, c[0x0][0x28] ;  /* 0x00000a00ff017b82 */ /* 0x000fe20000000800 */
[----:B------:R-:W1:Y:S07]  /*0010*/  S2R R0, SR_TID.X ;  /* 0x0000000000007919 */ /* 0x000e6e0000002100 */
[----:B------:R-:W2:Y:S01]  /*0020*/  LDC.64 R14, c[0x0][0x228] ;  /* 0x00008a00ff0e7b82 */ /* 0x000ea20000000a00 */
[----:B------:R-:W-:Y:S01]  /*0030*/  ULDC.64 UR4, c[0x0][0x208] ;  /* 0x0000820000047ab9 */ /* 0x000fe20000000a00 */
[----:B------:R-:W3:Y:S06]  /*0040*/  S2R R3, SR_CTAID.X ;  /* 0x0000000000037919 */ /* 0x000eec0000002500 */
[----:B------:R-:W4:Y:S08]  /*0050*/  LDC.64 R10, c[0x0][0x220] ;  /* 0x00008800ff0a7b82 */ /* 0x000f300000000a00 */
[----:B------:R-:W5:Y:S08]  /*0060*/  LDC.64 R12, c[0x0][0x218] ;  /* 0x00008600ff0c7b82 */ /* 0x000f700000000a00 */
[----:B------:R-:W4:Y:S01]  /*0070*/  LDC.64 R4, c[0x0][0x230] ;  /* 0x00008c00ff047b82 */ /* 0x000f220000000a00 */
[----:B-1----:R-:W-:-:S02]  /*0080*/  LOP3.LUT R0, R0, 0x7f, RZ, 0xc0, !PT ;  /* 0x0000007f00007812 */ /* 0x002fc400078ec0ff */
[----:B---3--:R-:W-:-:S03]  /*0090*/  SHF.R.S32.HI R9, RZ, 0x18, R3 ;  /* 0x00000018ff097819 */ /* 0x008fc60000011403 */
[----:B------:R-:W-:Y:S01]  /*00a0*/  IMAD R0, R3, 0x80, R0 ;  /* 0x0000008003007824 */ /* 0x000fe200078e0200 */
[----:B------:R-:W-:-:S04]  /*00b0*/  SGXT R9, R9, 0x1 ;  /* 0x000000010909781a */ /* 0x000fc80000000200 */
[----:B------:R-:W-:-:S04]  /*00c0*/  LEA.HI R2, R9, R0, RZ, 0x2 ;  /* 0x0000000009027211 */ /* 0x000fc800078f10ff */
[--C-:B------:R-:W-:Y:S02]  /*00d0*/  SHF.R.S32.HI R7, RZ, 0x2, R2.reuse ;  /* 0x00000002ff077819 */ /* 0x100fe40000011402 */
[----:B------:R-:W-:-:S04]  /*00e0*/  SHF.R.S32.HI R2, RZ, 0x1f, R2 ;  /* 0x0000001fff027819 */ /* 0x000fc80000011402 */
[----:B------:R-:W-:-:S04]  /*00f0*/  LEA.HI R2, R2, R7, RZ, 0xa ;  /* 0x0000000702027211 */ /* 0x000fc800078f50ff */
[----:B------:R-:W-:-:S05]  /*0100*/  LOP3.LUT R2, R2, 0xfffffc00, RZ, 0xc0, !PT ;  /* 0xfffffc0002027812 */ /* 0x000fca00078ec0ff */
[----:B------:R-:W-:-:S04]  /*0110*/  IMAD.IADD R7, R7, 0x1, -R2 ;  /* 0x0000000107077824 */ /* 0x000fc800078e0a02 */
[----:B--2---:R-:W-:-:S05]  /*0120*/  IMAD.WIDE R14, R7, 0x4, R14 ;  /* 0x00000004070e7825 */ /* 0x004fca00078e020e */
[----:B------:R4:W2:Y:S01]  /*0130*/  LDG.E.EL R6, desc[UR4][R14.64] ;  /* 0x000000040e067981 */ /* 0x0008a2000c2e1900 */
[----:B------:R-:W-:Y:S01]  /*0140*/  PRMT R2, R7, 0x9910, RZ ;  /* 0x0000991007027816 */ /* 0x000fe200000000ff */
[----:B-----5:R-:W-:-:S03]  /*0150*/  IMAD.WIDE R12, R0, 0x4, R12 ;  /* 0x00000004000c7825 */ /* 0x020fc600078e020c */
[----:B------:R-:W-:Y:S02]  /*0160*/  SHF.R.S32.HI R2, RZ, 0xf, R2 ;  /* 0x0000000fff027819 */ /* 0x000fe40000011402 */
[----:B------:R1:W3:Y:S02]  /*0170*/  LDG.E R8, desc[UR4][R12.64] ;  /* 0x000000040c087981 */ /* 0x0002e4000c1e1900 */
[----:B------:R-:W-:Y:S02]  /*0180*/  LOP3.LUT R16, R2, 0xffff, RZ, 0xc0, !PT ;  /* 0x0000ffff02107812 */ /* 0x000fe400078ec0ff */
[----:B------:R-:W5:Y:S02]  /*0190*/  LDC.64 R2, c[0x0][0x238] ;  /* 0x00008e00ff027b82 */ /* 0x000f640000000a00 */
[----:B------:R-:W-:-:S04]  /*01a0*/  LEA.HI R16, R16, R7, RZ, 0x15 ;  /* 0x0000000710107211 */ /* 0x000fc800078fa8ff */
[C---:B------:R-:W-:Y:S02]  /*01b0*/  PRMT R17, R16.reuse, 0x9910, RZ ;  /* 0x0000991010117816 */ /* 0x040fe400000000ff */
[----:B------:R-:W-:Y:S01]  /*01c0*/  LOP3.LUT R16, R16, 0xffe0, RZ, 0xc0, !PT ;  /* 0x0000ffe010107812 */ /* 0x000fe200078ec0ff */
[----:B----4-:R-:W-:Y:S02]  /*01d0*/  IMAD.WIDE R14, R7, 0x4, R10 ;  /* 0x00000004070e7825 */ /* 0x010fe400078e020a */
[----:B------:R-:W4:Y:S02]  /*01e0*/  LDC.64 R10, c[0x0][0x210] ;  /* 0x00008400ff0a7b82 */ /* 0x000f240000000a00 */
[----:B------:R-:W-:Y:S01]  /*01f0*/  IMAD.MOV R18, RZ, RZ, -R16 ;  /* 0x000000ffff127224 */ /* 0x000fe200078e0a10 */
[----:B------:R-:W-:Y:S02]  /*0200*/  SHF.R.S32.HI R17, RZ, 0x5, R17 ;  /* 0x00000005ff117819 */ /* 0x000fe40000011411 */
[----:B------:R-:W-:-:S02]  /*0210*/  LEA.HI R16, R9, R0, RZ, 0xc ;  /* 0x0000000009107211 */ /* 0x000fc400078f60ff */
[----:B------:R-:W-:Y:S01]  /*0220*/  PRMT R18, R18, 0x7710, RZ ;  /* 0x0000771012127816 */ /* 0x000fe200000000ff */
[----:B------:R-:W3:Y:S01]  /*0230*/  LDG.E.EL R9, desc[UR4][R14.64] ;  /* 0x000000040e097981 */ /* 0x000ee2000c2e1900 */
[----:B0-----:R-:W-:Y:S01]  /*0240*/  IMAD.WIDE R4, R7, 0x4, R4 ;  /* 0x0000000407047825 */ /* 0x001fe200078e0204 */
[----:B-1----:R-:W-:Y:S02]  /*0250*/  PRMT R13, R17, 0x9910, RZ ;  /* 0x00009910110d7816 */ /* 0x002fe400000000ff */
[----:B------:R-:W-:Y:S01]  /*0260*/  SHF.R.S32.HI R16, RZ, 0xc, R16 ;  /* 0x0000000cff107819 */ /* 0x000fe20000011410 */
[C---:B------:R-:W-:Y:S02]  /*0270*/  IMAD.IADD R12, R7.reuse, 0x1, R18 ;  /* 0x00000001070c7824 */ /* 0x040fe400078e0212 */
[----:B-----5:R-:W-:Y:S01]  /*0280*/  IMAD.WIDE R2, R7, 0x4, R2 ;  /* 0x0000000407027825 */ /* 0x020fe200078e0202 */
[----:B------:R-:W5:Y:S02]  /*0290*/  LDG.E.EL R4, desc[UR4][R4.64] ;  /* 0x0000000404047981 */ /* 0x000f64000c2e1900 */
[----:B------:R-:W-:Y:S01]  /*02a0*/  PRMT R12, R12, 0x9910, RZ ;  /* 0x000099100c0c7816 */ /* 0x000fe200000000ff */
[----:B------:R-:W-:Y:S01]  /*02b0*/  IMAD R13, R16, 0x400, R13 ;  /* 0x00000400100d7824 */ /* 0x000fe200078e020d */
[----:B------:R0:W5:Y:S03]  /*02c0*/  LDG.E.EL R7, desc[UR4][R2.64] ;  /* 0x0000000402077981 */ /* 0x000166000c2e1900 */
[----:B------:R-:W-:-:S04]  /*02d0*/  IMAD R13, R12, 0x20, R13 ;  /* 0x000000200c0d7824 */ /* 0x000fc800078e020d */
[----:B----4-:R-:W-:Y:S01]  /*02e0*/  IMAD.WIDE R10, R13, 0x4, R10 ;  /* 0x000000040d0a7825 */ /* 0x010fe200078e020a */
[----:B0-----:R-:W0:Y:S05]  /*02f0*/  LDC.64 R2, c[0x0][0x240] ;  /* 0x00009000ff027b82 */ /* 0x001e2a0000000a00 */
[----:B------:R-:W4:Y:S01]  /*0300*/  LDG.E.EL R10, desc[UR4][R10.64] ;  /* 0x000000040a0a7981 */ /* 0x000f22000c2e1900 */
[----:B------:R-:W-:Y:S02]  /*0310*/  IMAD.MOV.U32 R5, RZ, RZ, 0x3e800000 ;  /* 0x3e800000ff057424 */ /* 0x000fe400078e00ff */
[----:B0-----:R-:W-:-:S04]  /*0320*/  IMAD.WIDE R2, R0, 0x4, R2 ;  /* 0x0000000400027825 */ /* 0x001fc800078e0202 */
[----:B--2---:R-:W-:-:S04]  /*0330*/  FADD R6, R6, 9.9999997473787516356e-06 ;  /* 0x3727c5ac06067421 */ /* 0x004fc80000000000 */
[----:B------:R-:W0:Y:S02]  /*0340*/  MUFU.SQRT R12, R6 ;  /* 0x00000006000c7308 */ /* 0x000e240000002000 */
[C---:B0-----:R-:W-:Y:S02]  /*0350*/  FSETP.GT.AND P0, PT, R12.reuse, 8.50705917302346158658e+37, PT ;  /* 0x7e8000000c00780b */ /* 0x041fe40003f04000 */
[----:B------:R-:W-:-:S11]  /*0360*/  FSETP.GEU.AND P1, PT, R12, 1.175494350822287508e-38, PT ;  /* 0x008000000c00780b */ /* 0x000fd60003f2e000 */
[----:B------:R-:W-:-:S04]  /*0370*/  @P0 FMUL R12, R12, 0.25 ;  /* 0x3e8000000c0c0820 */ /* 0x000fc80000400000 */
[----:B------:R-:W-:-:S06]  /*0380*/  @!P1 FMUL R12, R12, 16777216 ;  /* 0x4b8000000c0c9820 */ /* 0x000fcc0000400000 */
[----:B------:R-:W0:Y:S01]  /*0390*/  MUFU.RCP R12, R12 ;  /* 0x0000000c000c7308 */ /* 0x000e220000001000 */
[----:B------:R-:W-:Y:S01]  /*03a0*/  FSEL R5, R5, 1, P0 ;  /* 0x3f80000005057808 */ /* 0x000fe20000000000 */
[----:B---3--:R-:W-:-:S04]  /*03b0*/  FADD R8, R8, -R9 ;  /* 0x8000000908087221 */ /* 0x008fc80000000000 */
[----:B------:R-:W-:-:S04]  /*03c0*/  @!P1 FMUL R5, R5, 16777216 ;  /* 0x4b80000005059820 */ /* 0x000fc80000400000 */
[----:B0-----:R-:W-:-:S04]  /*03d0*/  FMUL R5, R12, R5 ;  /* 0x000000050c057220 */ /* 0x001fc80000400000 */
[----:B------:R-:W-:-:S04]  /*03e0*/  FMUL R5, R8, R5 ;  /* 0x0000000508057220 */ /* 0x000fc80000400000 */
[----:B-----5:R-:W-:-:S05]  /*03f0*/  FFMA R4, R4, R5, R7 ;  /* 0x0000000504047223 */ /* 0x020fca0000000007 */
[----:B------:R-:W-:-:S04]  /*0400*/  FSETP.GEU.AND P0, PT, R4, RZ, PT ;  /* 0x000000ff0400720b */ /* 0x000fc80003f0e000 */
[----:B------:R-:W-:-:S05]  /*0410*/  FSEL R5, R4, RZ, P0 ;  /* 0x000000ff04057208 */ /* 0x000fca0000000000 */
[----:B----4-:R-:W-:-:S05]  /*0420*/  FMUL R5, R10, R5 ;  /* 0x000000050a057220 */ /* 0x010fca0000400000 */
[----:B------:R-:W-:Y:S01]  /*0430*/  STG.E desc[UR4][R2.64], R5 ;  /* 0x0000000502007986 */ /* 0x000fe2000c101904 */
[----:B------:R-:W-:Y:S05]  /*0440*/  EXIT ;  /* 0x000000000000794d */ /* 0x000fea0003800000 */
.L_x_0:
[----:B------:R-:W-:-:S00]  /*0450*/  BRA `(.L_x_0) ;  /* 0xfffffffc00fc7947 */ /* 0x000fc0000383ffff */
[----:B------:R-:W-:-:S00]  /*0460*/  NOP ;  /* 0x0000000000007918 */ /* 0x000fc00000000000 */
        /* <DEDUP_REMOVED lines=9> */
.L_x_1:


//--------------------- .nv.global.init           --------------------------
	.section	.nv.global.init,"aw",@progbits
.nv.global.init:
	.type		_$_str,@object
	.size		_$_str,(_$_str_$_2 - _$_str)
_$_str:
        /*0000*/ 	.byte	0x5f, 0x5f, 0x43, 0x55, 0x44, 0x41, 0x5f, 0x46, 0x54, 0x5a, 0x00
	.type		_$_str_$_2,@object
	.size		_$_str_$_2,(.L_1 - _$_str_$_2)
_$_str_$_2:
        /*000b*/ 	.byte	0x5f, 0x5f, 0x43, 0x55, 0x44, 0x41, 0x5f, 0x50, 0x52, 0x45, 0x43, 0x5f, 0x53, 0x51, 0x52, 0x54
        /*001b*/ 	.byte	0x00
.L_1:


//--------------------- .nv.constant0.triton_poi_fused__native_batch_norm_legit_no_training_mul_relu_26 --------------------------
	.section	.nv.constant0.triton_poi_fused__native_batch_norm_legit_no_training_mul_relu_26,"a",@progbits
	.sectionflags	@""
	.align	4
.nv.constant0.triton_poi_fused__native_batch_norm_legit_no_training_mul_relu_26:
	.zero		588
